//
// Generated by NVIDIA NVVM Compiler
//
// Compiler Build ID: CL-36424714
// Cuda compilation tools, release 13.0, V13.0.88
// Based on NVVM 20.0.0
//

.version 9.0
.target sm_100
.address_size 64

	// .globl	_Z10mainKernelPiS_i

.visible .entry _Z10mainKernelPiS_i(
	.param .u64 .ptr .align 1 _Z10mainKernelPiS_i_param_0,
	.param .u64 .ptr .align 1 _Z10mainKernelPiS_i_param_1,
	.param .u32 _Z10mainKernelPiS_i_param_2
)
{
	.reg .pred 	%p<13>;
	.reg .b32 	%r<40>;
	.reg .b64 	%rd<21>;

	ld.param.u64 	%rd2, [_Z10mainKernelPiS_i_param_0];
	ld.param.u64 	%rd3, [_Z10mainKernelPiS_i_param_1];
	ld.param.u32 	%r6, [_Z10mainKernelPiS_i_param_2];
	cvta.to.global.u64 	%rd1, %rd3;
	mov.u32 	%r7, %ctaid.y;
	mov.u32 	%r8, %ntid.y;
	mov.u32 	%r9, %tid.y;
	mad.lo.s32 	%r10, %r7, %r8, %r9;
	mov.u32 	%r11, %ctaid.x;
	mov.u32 	%r12, %ntid.x;
	mov.u32 	%r13, %tid.x;
	mad.lo.s32 	%r14, %r11, %r12, %r13;
	setp.eq.s32 	%p1, %r10, 0;
	add.s32 	%r15, %r6, -1;
	setp.ge.s32 	%p2, %r10, %r15;
	or.pred  	%p3, %p1, %p2;
	setp.lt.s32 	%p4, %r14, 1;
	or.pred  	%p5, %p4, %p3;
	setp.ge.s32 	%p6, %r14, %r15;
	or.pred  	%p7, %p5, %p6;
	@%p7 bra 	$L__BB0_11;
	cvta.to.global.u64 	%rd4, %rd2;
	add.s32 	%r17, %r10, -1;
	mad.lo.s32 	%r18, %r6, %r17, %r14;
	mul.wide.s32 	%rd5, %r18, 4;
	add.s64 	%rd6, %rd4, %rd5;
	ld.global.u32 	%r19, [%rd6+-4];
	ld.global.u32 	%r20, [%rd6];
	add.s32 	%r21, %r20, %r19;
	ld.global.u32 	%r22, [%rd6+4];
	add.s32 	%r23, %r21, %r22;
	shl.b32 	%r24, %r6, 1;
	add.s32 	%r25, %r18, %r24;
	mul.wide.s32 	%rd7, %r25, 4;
	add.s64 	%rd8, %rd4, %rd7;
	ld.global.u32 	%r26, [%rd8+-4];
	add.s32 	%r27, %r23, %r26;
	ld.global.u32 	%r28, [%rd8];
	add.s32 	%r29, %r27, %r28;
	ld.global.u32 	%r30, [%rd8+4];
	add.s32 	%r31, %r29, %r30;
	add.s32 	%r3, %r18, %r6;
	mul.wide.s32 	%rd9, %r6, 4;
	add.s64 	%rd10, %rd6, %rd9;
	ld.global.u32 	%r32, [%rd10+-4];
	add.s32 	%r33, %r31, %r32;
	ld.global.u32 	%r34, [%rd10+4];
	add.s32 	%r4, %r33, %r34;
	ld.global.u32 	%r16, [%rd10];
	setp.eq.s32 	%p8, %r16, 1;
	@%p8 bra 	$L__BB0_6;
	setp.ne.s32 	%p9, %r16, 0;
	@%p9 bra 	$L__BB0_11;
	setp.ne.s32 	%p12, %r4, 3;
	@%p12 bra 	$L__BB0_5;
	mul.wide.s32 	%rd19, %r3, 4;
	add.s64 	%rd20, %rd1, %rd19;
	mov.b32 	%r39, 1;
	st.global.u32 	[%rd20], %r39;
	bra.uni 	$L__BB0_11;
$L__BB0_5:
	mul.wide.s32 	%rd17, %r3, 4;
	add.s64 	%rd18, %rd1, %rd17;
	mov.b32 	%r38, 0;
	st.global.u32 	[%rd18], %r38;
	bra.uni 	$L__BB0_11;
$L__BB0_6:
	setp.gt.s32 	%p10, %r4, 1;
	@%p10 bra 	$L__BB0_8;
	mul.wide.s32 	%rd15, %r3, 4;
	add.s64 	%rd16, %rd1, %rd15;
	mov.b32 	%r37, 0;
	st.global.u32 	[%rd16], %r37;
	bra.uni 	$L__BB0_11;
$L__BB0_8:
	setp.lt.u32 	%p11, %r4, 4;
	@%p11 bra 	$L__BB0_10;
	mul.wide.s32 	%rd13, %r3, 4;
	add.s64 	%rd14, %rd1, %rd13;
	mov.b32 	%r36, 0;
	st.global.u32 	[%rd14], %r36;
	bra.uni 	$L__BB0_11;
$L__BB0_10:
	mul.wide.s32 	%rd11, %r3, 4;
	add.s64 	%rd12, %rd1, %rd11;
	mov.b32 	%r35, 1;
	st.global.u32 	[%rd12], %r35;
$L__BB0_11:
	ret;

}


// ===== COMPILED SASS (sm_100) =====

	.target	sm_100

	.elftype	@"ET_EXEC"


//--------------------- .note.nv.tkinfo           --------------------------
	.section	.note.nv.tkinfo,"",@"SHT_NOTE"
	.sectionflags	@"SHF_NOTE_NV_TKINFO"
	.tkinfo
        /*0018*/ 	.word	0x00000002
        /*0030*/ 	.string	""
        /*0030*/ 	.string	"ptxas"
        /*0030*/ 	.string	"Cuda compilation tools, release 13.0, V13.0.88"
        /*0030*/ 	.string	"Build cuda_13.0.r13.0/compiler.36424714_0"
        /*0030*/ 	.string	"-arch sm_100 -m 64 "



//--------------------- .note.nv.cuinfo           --------------------------
	.section	.note.nv.cuinfo,"",@"SHT_NOTE"
	.sectionflags	@"SHF_NOTE_NV_CUINFO"
        /*0018*/ 	.short	0x0002
        /*001a*/ 	.short	0x0064
        /*001c*/ 	.short	0x0082
	.zero		2


//--------------------- .nv.info                  --------------------------
	.section	.nv.info,"",@"SHT_CUDA_INFO"
	.align	4


	//----- nvinfo : EIATTR_REGCOUNT
	.align		4
        /*0000*/ 	.byte	0x04, 0x2f
        /*0002*/ 	.short	(.L_1 - .L_0)
	.align		4
.L_0:
        /*0004*/ 	.word	index@(_Z10mainKernelPiS_i)
        /*0008*/ 	.word	0x00000014


	//----- nvinfo : EIATTR_FRAME_SIZE
	.align		4
.L_1:
        /*000c*/ 	.byte	0x04, 0x11
        /*000e*/ 	.short	(.L_3 - .L_2)
	.align		4
.L_2:
        /*0010*/ 	.word	index@(_Z10mainKernelPiS_i)
        /*0014*/ 	.word	0x00000000


	//----- nvinfo : EIATTR_MIN_STACK_SIZE
	.align		4
.L_3:
        /*0018*/ 	.byte	0x04, 0x12
        /*001a*/ 	.short	(.L_5 - .L_4)
	.align		4
.L_4:
        /*001c*/ 	.word	index@(_Z10mainKernelPiS_i)
        /*0020*/ 	.word	0x00000000
.L_5:


//--------------------- .nv.compat                --------------------------
	.section	.nv.compat,"",@"SHT_CUDA_COMPAT_INFO"
	.align	4
        /*0000*/ 	.byte	0x02, 0x09, 0x00, 0x00, 0x02, 0x02, 0x01, 0x00, 0x02, 0x05, 0x05, 0x00, 0x03, 0x07, 0x01, 0x01
        /*0010*/ 	.byte	0x02, 0x03, 0x00, 0x00, 0x02, 0x06, 0x01, 0x00, 0x04, 0x0b, 0x08, 0x00, 0x09, 0x00, 0x00, 0x00
        /*0020*/ 	.byte	0x00, 0x00, 0x00, 0x00


//--------------------- .nv.info._Z10mainKernelPiS_i --------------------------
	.section	.nv.info._Z10mainKernelPiS_i,"",@"SHT_CUDA_INFO"
	.sectionflags	@""
	.align	4


	//----- nvinfo : EIATTR_CUDA_API_VERSION
	.align		4
        /*0000*/ 	.byte	0x04, 0x37
        /*0002*/ 	.short	(.L_7 - .L_6)
.L_6:
        /*0004*/ 	.word	0x00000082


	//----- nvinfo : EIATTR_KPARAM_INFO
	.align		4
.L_7:
        /*0008*/ 	.byte	0x04, 0x17
        /*000a*/ 	.short	(.L_9 - .L_8)
.L_8:
        /*000c*/ 	.word	0x00000000
        /*0010*/ 	.short	0x0002
        /*0012*/ 	.short	0x0010
        /*0014*/ 	.byte	0x00, 0xf0, 0x11, 0x00


	//----- nvinfo : EIATTR_KPARAM_INFO
	.align		4
.L_9:
        /*0018*/ 	.byte	0x04, 0x17
        /*001a*/ 	.short	(.L_11 - .L_10)
.L_10:
        /*001c*/ 	.word	0x00000000
        /*0020*/ 	.short	0x0001
        /*0022*/ 	.short	0x0008
        /*0024*/ 	.byte	0x00, 0xf5, 0x21, 0x00


	//----- nvinfo : EIATTR_KPARAM_INFO
	.align		4
.L_11:
        /*0028*/ 	.byte	0x04, 0x17
        /*002a*/ 	.short	(.L_13 - .L_12)
.L_12:
        /*002c*/ 	.word	0x00000000
        /*0030*/ 	.short	0x0000
        /*0032*/ 	.short	0x0000
        /*0034*/ 	.byte	0x00, 0xf5, 0x21, 0x00


	//----- nvinfo : EIATTR_SPARSE_MMA_MASK
	.align		4
.L_13:
        /*0038*/ 	.byte	0x03, 0x50
        /*003a*/ 	.short	0x0000


	//----- nvinfo : EIATTR_MAXREG_COUNT
	.align		4
        /*003c*/ 	.byte	0x03, 0x1b
        /*003e*/ 	.short	0x00ff


	//----- nvinfo : EIATTR_MERCURY_ISA_VERSION
	.align		4
        /*0040*/ 	.byte	0x03, 0x5f
        /*0042*/ 	.short	0x0101


	//----- nvinfo : EIATTR_VRC_CTA_INIT_COUNT
	.align		4
        /*0044*/ 	.byte	0x02, 0x4a
	.zero		1
	.zero		1


	//----- nvinfo : EIATTR_EXIT_INSTR_OFFSETS
	.align		4
        /*0048*/ 	.byte	0x04, 0x1c
        /*004a*/ 	.short	(.L_15 - .L_14)


	//   ....[0]....
.L_14:
        /*004c*/ 	.word	0x000000f0


	//   ....[1]....
        /*0050*/ 	.word	0x00000290


	//   ....[2]....
        /*0054*/ 	.word	0x000002f0


	//   ....[3]....
        /*0058*/ 	.word	0x00000330


	//   ....[4]....
        /*005c*/ 	.word	0x00000380


	//   ....[5]....
        /*0060*/ 	.word	0x000003d0


	//   ....[6]....
        /*0064*/ 	.word	0x00000420


	//----- nvinfo : EIATTR_CRS_STACK_SIZE
	.align		4
.L_15:
        /*0068*/ 	.byte	0x04, 0x1e
        /*006a*/ 	.short	(.L_17 - .L_16)
.L_16:
        /*006c*/ 	.word	0x00000000


	//----- nvinfo : EIATTR_CBANK_PARAM_SIZE
	.align		4
.L_17:
        /*0070*/ 	.byte	0x03, 0x19
        /*0072*/ 	.short	0x0014


	//----- nvinfo : EIATTR_PARAM_CBANK
	.align		4
        /*0074*/ 	.byte	0x04, 0x0a
        /*0076*/ 	.short	(.L_19 - .L_18)
	.align		4
.L_18:
        /*0078*/ 	.word	index@(.nv.constant0._Z10mainKernelPiS_i)
        /*007c*/ 	.short	0x0380
        /*007e*/ 	.short	0x0014


	//----- nvinfo : EIATTR_SW_WAR
	.align		4
.L_19:
        /*0080*/ 	.byte	0x04, 0x36
        /*0082*/ 	.short	(.L_21 - .L_20)
.L_20:
        /*0084*/ 	.word	0x00000008
.L_21:


//--------------------- .nv.callgraph             --------------------------
	.section	.nv.callgraph,"",@"SHT_CUDA_CALLGRAPH"
	.align	4
	.sectionentsize	8
	.align		4
        /*0000*/ 	.word	0x00000000
	.align		4
        /*0004*/ 	.word	0xffffffff
	.align		4
        /*0008*/ 	.word	0x00000000
	.align		4
        /*000c*/ 	.word	0xfffffffe
	.align		4
        /*0010*/ 	.word	0x00000000
	.align		4
        /*0014*/ 	.word	0xfffffffd
	.align		4
        /*0018*/ 	.word	0x00000000
	.align		4
        /*001c*/ 	.word	0xfffffffc


//--------------------- .text._Z10mainKernelPiS_i --------------------------
	.section	.text._Z10mainKernelPiS_i,"ax",@progbits
	.align	128
        .global         _Z10mainKernelPiS_i
        .type           _Z10mainKernelPiS_i,@function
        .size           _Z10mainKernelPiS_i,(.L_x_2 - _Z10mainKernelPiS_i)
        .other          _Z10mainKernelPiS_i,@"STO_CUDA_ENTRY STV_DEFAULT"
_Z10mainKernelPiS_i:
.text._Z10mainKernelPiS_i:
[----:B------:R-:W-:Y:S01]  /*0000*/  LDC R1, c[0x0][0x37c] ;  /* 0x0000df00ff017b82 */ /* 0x000fe20000000800 */
[----:B------:R-:W0:Y:S07]  /*0010*/  S2R R3, SR_TID.Y ;  /* 0x0000000000037919 */ /* 0x000e2e0000002200 */
[----:B------:R-:W0:Y:S01]  /*0020*/  S2UR UR4, SR_CTAID.Y ;  /* 0x00000000000479c3 */ /* 0x000e220000002600 */
[----:B------:R-:W1:Y:S07]  /*0030*/  S2R R6, SR_TID.X ;  /* 0x0000000000067919 */ /* 0x000e6e0000002100 */
[----:B------:R-:W0:Y:S08]  /*0040*/  LDC R2, c[0x0][0x364] ;  /* 0x0000d900ff027b82 */ /* 0x000e300000000800 */
[----:B------:R-:W2:Y:S08]  /*0050*/  LDC R0, c[0x0][0x390] ;  /* 0x0000e400ff007b82 */ /* 0x000eb00000000800 */
[----:B------:R-:W1:Y:S08]  /*0060*/  S2UR UR5, SR_CTAID.X ;  /* 0x00000000000579c3 */ /* 0x000e700000002500 */
[----:B------:R-:W1:Y:S01]  /*0070*/  LDC R5, c[0x0][0x360] ;  /* 0x0000d800ff057b82 */ /* 0x000e620000000800 */
[----:B0-----:R-:W-:-:S02]  /*0080*/  IMAD R2, R2, UR4, R3 ;  /* 0x0000000402027c24 */ /* 0x001fc4000f8e0203 */
[----:B--2---:R-:W-:-:S05]  /*0090*/  VIADD R4, R0, 0xffffffff ;  /* 0xffffffff00047836 */ /* 0x004fca0000000000 */
[----:B------:R-:W-:-:S04]  /*00a0*/  ISETP.GE.AND P0, PT, R2, R4, PT ;  /* 0x000000040200720c */ /* 0x000fc80003f06270 */
[----:B------:R-:W-:Y:S01]  /*00b0*/  ISETP.EQ.OR P0, PT, R2, RZ, P0 ;  /* 0x000000ff0200720c */ /* 0x000fe20000702670 */
[----:B-1----:R-:W-:-:S05]  /*00c0*/  IMAD R3, R5, UR5, R6 ;  /* 0x0000000505037c24 */ /* 0x002fca000f8e0206 */
[----:B------:R-:W-:-:S04]  /*00d0*/  ISETP.LT.OR P0, PT, R3, 0x1, P0 ;  /* 0x000000010300780c */ /* 0x000fc80000701670 */
[----:B------:R-:W-:-:S13]  /*00e0*/  ISETP.GE.OR P0, PT, R3, R4, P0 ;  /* 0x000000040300720c */ /* 0x000fda0000706670 */
[----:B------:R-:W-:Y:S05]  /*00f0*/  @P0 EXIT ;  /* 0x000000000000094d */ /* 0x000fea0003800000 */
[----:B------:R-:W0:Y:S01]  /*0100*/  LDC.64 R4, c[0x0][0x380] ;  /* 0x0000e000ff047b82 */ /* 0x000e220000000a00 */
[----:B------:R-:W-:Y:S01]  /*0110*/  IADD3 R2, PT, PT, R2, -0x1, RZ ;  /* 0xffffffff02027810 */ /* 0x000fe20007ffe0ff */
[----:B------:R-:W1:Y:S04]  /*0120*/  LDCU.64 UR4, c[0x0][0x358] ;  /* 0x00006b00ff0477ac */ /* 0x000e680008000a00 */
[----:B------:R-:W-:-:S04]  /*0130*/  IMAD R9, R2, R0, R3 ;  /* 0x0000000002097224 */ /* 0x000fc800078e0203 */
[----:B------:R-:W-:Y:S02]  /*0140*/  IMAD R7, R0, 0x2, R9 ;  /* 0x0000000200077824 */ /* 0x000fe400078e0209 */
[----:B0-----:R-:W-:-:S04]  /*0150*/  IMAD.WIDE R2, R9, 0x4, R4 ;  /* 0x0000000409027825 */ /* 0x001fc800078e0204 */
[----:B------:R-:W-:Y:S01]  /*0160*/  IMAD.WIDE R4, R7, 0x4, R4 ;  /* 0x0000000407047825 */ /* 0x000fe200078e0204 */
[----:B-1----:R-:W2:Y:S03]  /*0170*/  LDG.E R8, desc[UR4][R2.64+-0x4] ;  /* 0xfffffc0402087981 */ /* 0x002ea6000c1e1900 */
[----:B------:R-:W-:Y:S01]  /*0180*/  IMAD.WIDE R6, R0, 0x4, R2 ;  /* 0x0000000400067825 */ /* 0x000fe200078e0202 */
[----:B------:R-:W2:Y:S04]  /*0190*/  LDG.E R11, desc[UR4][R2.64] ;  /* 0x00000004020b7981 */ /* 0x000ea8000c1e1900 */
[----:B------:R-:W3:Y:S04]  /*01a0*/  LDG.E R16, desc[UR4][R6.64] ;  /* 0x0000000406107981 */ /* 0x000ee8000c1e1900 */
[----:B------:R-:W2:Y:S04]  /*01b0*/  LDG.E R10, desc[UR4][R2.64+0x4] ;  /* 0x00000404020a7981 */ /* 0x000ea8000c1e1900 */
[----:B------:R-:W4:Y:S04]  /*01c0*/  LDG.E R13, desc[UR4][R4.64+-0x4] ;  /* 0xfffffc04040d7981 */ /* 0x000f28000c1e1900 */
[----:B------:R-:W4:Y:S04]  /*01d0*/  LDG.E R12, desc[UR4][R4.64] ;  /* 0x00000004040c7981 */ /* 0x000f28000c1e1900 */
[----:B------:R-:W5:Y:S04]  /*01e0*/  LDG.E R15, desc[UR4][R4.64+0x4] ;  /* 0x00000404040f7981 */ /* 0x000f68000c1e1900 */
[----:B------:R-:W5:Y:S04]  /*01f0*/  LDG.E R14, desc[UR4][R6.64+-0x4] ;  /* 0xfffffc04060e7981 */ /* 0x000f68000c1e1900 */
[----:B------:R-:W5:Y:S01]  /*0200*/  LDG.E R17, desc[UR4][R6.64+0x4] ;  /* 0x0000040406117981 */ /* 0x000f62000c1e1900 */
[----:B------:R-:W-:-:S02]  /*0210*/  IADD3 R9, PT, PT, R9, R0, RZ ;  /* 0x0000000009097210 */ /* 0x000fc40007ffe0ff */
[----:B---3--:R-:W-:Y:S02]  /*0220*/  ISETP.NE.AND P0, PT, R16, 0x1, PT ;  /* 0x000000011000780c */ /* 0x008fe40003f05270 */
[----:B--2---:R-:W-:-:S04]  /*0230*/  IADD3 R8, PT, PT, R10, R11, R8 ;  /* 0x0000000b0a087210 */ /* 0x004fc80007ffe008 */
[----:B----4-:R-:W-:-:S04]  /*0240*/  IADD3 R8, PT, PT, R12, R8, R13 ;  /* 0x000000080c087210 */ /* 0x010fc80007ffe00d */
[----:B-----5:R-:W-:-:S05]  /*0250*/  IADD3 R8, PT, PT, R14, R8, R15 ;  /* 0x000000080e087210 */ /* 0x020fca0007ffe00f */
[----:B------:R-:W-:Y:S01]  /*0260*/  IMAD.IADD R8, R8, 0x1, R17 ;  /* 0x0000000108087824 */ /* 0x000fe200078e0211 */
[----:B------:R-:W-:Y:S06]  /*0270*/  @!P0 BRA `(.L_x_0) ;  /* 0x0000000000308947 */ /* 0x000fec0003800000 */
[----:B------:R-:W-:-:S13]  /*0280*/  ISETP.NE.AND P0, PT, R16, RZ, PT ;  /* 0x000000ff1000720c */ /* 0x000fda0003f05270 */
[----:B------:R-:W-:Y:S05]  /*0290*/  @P0 EXIT ;  /* 0x000000000000094d */ /* 0x000fea0003800000 */
[----:B------:R-:W-:-:S13]  /*02a0*/  ISETP.NE.AND P0, PT, R8, 0x3, PT ;  /* 0x000000030800780c */ /* 0x000fda0003f05270 */
[----:B------:R-:W0:Y:S01]  /*02b0*/  @!P0 LDC.64 R2, c[0x0][0x388] ;  /* 0x0000e200ff028b82 */ /* 0x000e220000000a00 */
[----:B------:R-:W-:Y:S01]  /*02c0*/  @!P0 MOV R5, 0x1 ;  /* 0x0000000100058802 */ /* 0x000fe20000000f00 */
[----:B0-----:R-:W-:-:S05]  /*02d0*/  @!P0 IMAD.WIDE R2, R9, 0x4, R2 ;  /* 0x0000000409028825 */ /* 0x001fca00078e0202 */
[----:B------:R0:W-:Y:S01]  /*02e0*/  @!P0 STG.E desc[UR4][R2.64], R5 ;  /* 0x0000000502008986 */ /* 0x0001e2000c101904 */
[----:B------:R-:W-:Y:S05]  /*02f0*/  @!P0 EXIT ;  /* 0x000000000000894d */ /* 0x000fea0003800000 */
[----:B0-----:R-:W0:Y:S02]  /*0300*/  LDC.64 R2, c[0x0][0x388] ;  /* 0x0000e200ff027b82 */ /* 0x001e240000000a00 */
[----:B0-----:R-:W-:-:S05]  /*0310*/  IMAD.WIDE R2, R9, 0x4, R2 ;  /* 0x0000000409027825 */ /* 0x001fca00078e0202 */
[----:B------:R-:W-:Y:S01]  /*0320*/  STG.E desc[UR4][R2.64], RZ ;  /* 0x000000ff02007986 */ /* 0x000fe2000c101904 */
[----:B------:R-:W-:Y:S05]  /*0330*/  EXIT ;  /* 0x000000000000794d */ /* 0x000fea0003800000 */
.L_x_0:
[----:B------:R-:W-:-:S13]  /*0340*/  ISETP.GT.AND P0, PT, R8, 0x1, PT ;  /* 0x000000010800780c */ /* 0x000fda0003f04270 */
[----:B------:R-:W0:Y:S02]  /*0350*/  @!P0 LDC.64 R2, c[0x0][0x388] ;  /* 0x0000e200ff028b82 */ /* 0x000e240000000a00 */
[----:B0-----:R-:W-:-:S05]  /*0360*/  @!P0 IMAD.WIDE R2, R9, 0x4, R2 ;  /* 0x0000000409028825 */ /* 0x001fca00078e0202 */
[----:B------:R0:W-:Y:S01]  /*0370*/  @!P0 STG.E desc[UR4][R2.64], RZ ;  /* 0x000000ff02008986 */ /* 0x0001e2000c101904 */
[----:B------:R-:W-:Y:S05]  /*0380*/  @!P0 EXIT ;  /* 0x000000000000894d */ /* 0x000fea0003800000 */
[----:B------:R-:W-:-:S13]  /*0390*/  ISETP.GE.U32.AND P0, PT, R8, 0x4, PT ;  /* 0x000000040800780c */ /* 0x000fda0003f06070 */
[----:B0-----:R-:W0:Y:S02]  /*03a0*/  @P0 LDC.64 R2, c[0x0][0x388] ;  /* 0x0000e200ff020b82 */ /* 0x001e240000000a00 */
[----:B0-----:R-:W-:-:S05]  /*03b0*/  @P0 IMAD.WIDE R2, R9, 0x4, R2 ;  /* 0x0000000409020825 */ /* 0x001fca00078e0202 */
[----:B------:R0:W-:Y:S01]  /*03c0*/  @P0 STG.E desc[UR4][R2.64], RZ ;  /* 0x000000ff02000986 */ /* 0x0001e2000c101904 */
[----:B------:R-:W-:Y:S05]  /*03d0*/  @P0 EXIT ;  /* 0x000000000000094d */ /* 0x000fea0003800000 */
[----:B0-----:R-:W0:Y:S01]  /*03e0*/  LDC.64 R2, c[0x0][0x388] ;  /* 0x0000e200ff027b82 */ /* 0x001e220000000a00 */
[----:B------:R-:W-:Y:S02]  /*03f0*/  IMAD.MOV.U32 R5, RZ, RZ, 0x1 ;  /* 0x00000001ff057424 */ /* 0x000fe400078e00ff */
[----:B0-----:R-:W-:-:S05]  /*0400*/  IMAD.WIDE R2, R9, 0x4, R2 ;  /* 0x0000000409027825 */ /* 0x001fca00078e0202 */
[----:B------:R-:W-:Y:S01]  /*0410*/  STG.E desc[UR4][R2.64], R5 ;  /* 0x0000000502007986 */ /* 0x000fe2000c101904 */
[----:B------:R-:W-:Y:S05]  /*0420*/  EXIT ;  /* 0x000000000000794d */ /* 0x000fea0003800000 */
.L_x_1:
[----:B------:R-:W-:-:S00]  /*0430*/  BRA `(.L_x_1) ;  /* 0xfffffffc00fc7947 */ /* 0x000fc0000383ffff */
[----:B------:R-:W-:-:S00]  /*0440*/  NOP ;  /* 0x0000000000007918 */ /* 0x000fc00000000000 */
        /* <DEDUP_REMOVED lines=11> */
.L_x_2:


//--------------------- .nv.shared.reserved.0     --------------------------
	.section	.nv.shared.reserved.0,"aw",@nobits
	.weak		__nv_reservedSMEM_offset_0_alias
	.size		__nv_reservedSMEM_offset_0_alias, 0, 64
	.other		__nv_reservedSMEM_offset_0_alias,@"STO_CUDA_RESERVED_SHARED STV_DEFAULT"
__nv_reservedSMEM_offset_0_alias:
	.zero		0
	.zero		64


//--------------------- .nv.constant0._Z10mainKernelPiS_i --------------------------
	.section	.nv.constant0._Z10mainKernelPiS_i,"a",@progbits
	.sectionflags	@""
	.align	4
.nv.constant0._Z10mainKernelPiS_i:
	.zero		916


//--------------------- SYMBOLS --------------------------

	.type		.nv.reservedSmem.offset0,@object
	.size		.nv.reservedSmem.offset0,0x4
